	.headerflags	@"EF_CUDA_TEXMODE_UNIFIED EF_CUDA_64BIT_ADDRESS EF_CUDA_ACCELERATORS EF_CUDA_SM90 EF_CUDA_VIRTUAL_SM(EF_CUDA_SM90)"
	.elftype	@"ET_EXEC"


//--------------------- .nv.info                  --------------------------
	.section	.nv.info,"",@"SHT_CUDA_INFO"
	.align	4


	//----- nvinfo : EIATTR_REGCOUNT
	.align		4
        /*0000*/ 	.byte	0x04, 0x2f
        /*0002*/ 	.short	(.L_2 - .L_1)
	.align		4
.L_1:
        /*0004*/ 	.word	index@(triton_per_fused_add_convolution_gelu_native_group_norm_4)
        /*0008*/ 	.word	0x00000015


	//----- nvinfo : EIATTR_MIN_STACK_SIZE
	.align		4
.L_2:
        /*000c*/ 	.byte	0x04, 0x12
        /*000e*/ 	.short	(.L_4 - .L_3)
	.align		4
.L_3:
        /*0010*/ 	.word	index@(triton_per_fused_add_convolution_gelu_native_group_norm_4)
        /*0014*/ 	.word	0x00000000


	//----- nvinfo : EIATTR_FRAME_SIZE
	.align		4
.L_4:
        /*0018*/ 	.byte	0x04, 0x11
        /*001a*/ 	.short	(.L_6 - .L_5)
	.align		4
.L_5:
        /*001c*/ 	.word	index@(triton_per_fused_add_convolution_gelu_native_group_norm_4)
        /*0020*/ 	.word	0x00000000


	//----- nvinfo : EIATTR_MIN_STACK_SIZE
	.align		4
.L_6:
        /*0024*/ 	.byte	0x04, 0x12
        /*0026*/ 	.short	(.L_8 - .L_7)
	.align		4
.L_7:
        /*0028*/ 	.word	index@(triton_per_fused_add_convolution_gelu_native_group_norm_4)
        /*002c*/ 	.word	0x00000000
.L_8:


//--------------------- .nv.info.triton_per_fused_add_convolution_gelu_native_group_norm_4 --------------------------
	.section	.nv.info.triton_per_fused_add_convolution_gelu_native_group_norm_4,"",@"SHT_CUDA_INFO"
	.sectionflags	@""
	.align	4


	//----- nvinfo : EIATTR_CUDA_API_VERSION
	.align		4
        /*0000*/ 	.byte	0x04, 0x37
        /*0002*/ 	.short	(.L_10 - .L_9)
.L_9:
        /*0004*/ 	.word	0x0000007c


	//----- nvinfo : EIATTR_KPARAM_INFO
	.align		4
.L_10:
        /*0008*/ 	.byte	0x04, 0x17
        /*000a*/ 	.short	(.L_12 - .L_11)
.L_11:
        /*000c*/ 	.word	0x00000000
        /*0010*/ 	.short	0x0007
        /*0012*/ 	.short	0x0034
        /*0014*/ 	.byte	0x00, 0xf0, 0x11, 0x00


	//----- nvinfo : EIATTR_KPARAM_INFO
	.align		4
.L_12:
        /*0018*/ 	.byte	0x04, 0x17
        /*001a*/ 	.short	(.L_14 - .L_13)
.L_13:
        /*001c*/ 	.word	0x00000000
        /*0020*/ 	.short	0x0006
        /*0022*/ 	.short	0x0030
        /*0024*/ 	.byte	0x00, 0xf0, 0x11, 0x00


	//----- nvinfo : EIATTR_KPARAM_INFO
	.align		4
.L_14:
        /*0028*/ 	.byte	0x04, 0x17
        /*002a*/ 	.short	(.L_16 - .L_15)
.L_15:
        /*002c*/ 	.word	0x00000000
        /*0030*/ 	.short	0x0005
        /*0032*/ 	.short	0x0028
        /*0034*/ 	.byte	0x00, 0xf4, 0x21, 0x00


	//----- nvinfo : EIATTR_KPARAM_INFO
	.align		4
.L_16:
        /*0038*/ 	.byte	0x04, 0x17
        /*003a*/ 	.short	(.L_18 - .L_17)
.L_17:
        /*003c*/ 	.word	0x00000000
        /*0040*/ 	.short	0x0004
        /*0042*/ 	.short	0x0020
        /*0044*/ 	.byte	0x00, 0xf4, 0x21, 0x00


	//----- nvinfo : EIATTR_KPARAM_INFO
	.align		4
.L_18:
        /*0048*/ 	.byte	0x04, 0x17
        /*004a*/ 	.short	(.L_20 - .L_19)
.L_19:
        /*004c*/ 	.word	0x00000000
        /*0050*/ 	.short	0x0003
        /*0052*/ 	.short	0x0018
        /*0054*/ 	.byte	0x00, 0xf4, 0x21, 0x00


	//----- nvinfo : EIATTR_KPARAM_INFO
	.align		4
.L_20:
        /*0058*/ 	.byte	0x04, 0x17
        /*005a*/ 	.short	(.L_22 - .L_21)
.L_21:
        /*005c*/ 	.word	0x00000000
        /*0060*/ 	.short	0x0002
        /*0062*/ 	.short	0x0010
        /*0064*/ 	.byte	0x00, 0xf4, 0x21, 0x00


	//----- nvinfo : EIATTR_KPARAM_INFO
	.align		4
.L_22:
        /*0068*/ 	.byte	0x04, 0x17
        /*006a*/ 	.short	(.L_24 - .L_23)
.L_23:
        /*006c*/ 	.word	0x00000000
        /*0070*/ 	.short	0x0001
        /*0072*/ 	.short	0x0008
        /*0074*/ 	.byte	0x00, 0xf4, 0x21, 0x00


	//----- nvinfo : EIATTR_KPARAM_INFO
	.align		4
.L_24:
        /*0078*/ 	.byte	0x04, 0x17
        /*007a*/ 	.short	(.L_26 - .L_25)
.L_25:
        /*007c*/ 	.word	0x00000000
        /*0080*/ 	.short	0x0000
        /*0082*/ 	.short	0x0000
        /*0084*/ 	.byte	0x00, 0xf4, 0x21, 0x00


	//----- nvinfo : EIATTR_SPARSE_MMA_MASK
	.align		4
.L_26:
        /*0088*/ 	.byte	0x03, 0x50
        /*008a*/ 	.short	0x0000


	//----- nvinfo : EIATTR_MAXREG_COUNT
	.align		4
        /*008c*/ 	.byte	0x03, 0x1b
        /*008e*/ 	.short	0x00ff


	//----- nvinfo : EIATTR_COOP_GROUP_MASK_REGIDS
	.align		4
        /*0090*/ 	.byte	0x04, 0x29
        /*0092*/ 	.short	(.L_28 - .L_27)


	//   ....[0]....
.L_27:
        /*0094*/ 	.word	0xffffffff


	//   ....[1]....
        /*0098*/ 	.word	0xffffffff


	//   ....[2]....
        /*009c*/ 	.word	0xffffffff


	//   ....[3]....
        /*00a0*/ 	.word	0xffffffff


	//   ....[4]....
        /*00a4*/ 	.word	0xffffffff


	//   ....[5]....
        /*00a8*/ 	.word	0xffffffff


	//----- nvinfo : EIATTR_COOP_GROUP_INSTR_OFFSETS
	.align		4
.L_28:
        /*00ac*/ 	.byte	0x04, 0x28
        /*00ae*/ 	.short	(.L_30 - .L_29)


	//   ....[0]....
.L_29:
        /*00b0*/ 	.word	0x000001f0


	//   ....[1]....
        /*00b4*/ 	.word	0x00000210


	//   ....[2]....
        /*00b8*/ 	.word	0x00000230


	//   ....[3]....
        /*00bc*/ 	.word	0x00000280


	//   ....[4]....
        /*00c0*/ 	.word	0x000002a0


	//   ....[5]....
        /*00c4*/ 	.word	0x000002c0


	//----- nvinfo : EIATTR_EXIT_INSTR_OFFSETS
	.align		4
.L_30:
        /*00c8*/ 	.byte	0x04, 0x1c
        /*00ca*/ 	.short	(.L_32 - .L_31)


	//   ....[0]....
.L_31:
        /*00cc*/ 	.word	0x00000590


	//   ....[1]....
        /*00d0*/ 	.word	0x000005b0


	//----- nvinfo : EIATTR_REQNTID
	.align		4
.L_32:
        /*00d4*/ 	.byte	0x04, 0x10
        /*00d6*/ 	.short	(.L_34 - .L_33)
.L_33:
        /*00d8*/ 	.word	0x00000040
        /*00dc*/ 	.word	0x00000001
        /*00e0*/ 	.word	0x00000001


	//----- nvinfo : EIATTR_CBANK_PARAM_SIZE
	.align		4
.L_34:
        /*00e4*/ 	.byte	0x03, 0x19
        /*00e6*/ 	.short	0x0038


	//----- nvinfo : EIATTR_PARAM_CBANK
	.align		4
        /*00e8*/ 	.byte	0x04, 0x0a
        /*00ea*/ 	.short	(.L_36 - .L_35)
	.align		4
.L_35:
        /*00ec*/ 	.word	index@(.nv.constant0.triton_per_fused_add_convolution_gelu_native_group_norm_4)
        /*00f0*/ 	.short	0x0210
        /*00f2*/ 	.short	0x0038


	//----- nvinfo : EIATTR_SW_WAR
	.align		4
.L_36:
        /*00f4*/ 	.byte	0x04, 0x36
        /*00f6*/ 	.short	(.L_38 - .L_37)
.L_37:
        /*00f8*/ 	.word	0x00000008
.L_38:


//--------------------- .nv.callgraph             --------------------------
	.section	.nv.callgraph,"",@"SHT_CUDA_CALLGRAPH"
	.align	4
	.sectionentsize	8
	.align		4
        /*0000*/ 	.word	0x00000000
	.align		4
        /*0004*/ 	.word	0xffffffff
	.align		4
        /*0008*/ 	.word	0x00000000
	.align		4
        /*000c*/ 	.word	0xfffffffe
	.align		4
        /*0010*/ 	.word	0x00000000
	.align		4
        /*0014*/ 	.word	0xfffffffd
	.align		4
        /*0018*/ 	.word	0x00000000
	.align		4
        /*001c*/ 	.word	0xfffffffc


//--------------------- .nv.constant4             --------------------------
	.section	.nv.constant4,"a",@progbits
	.align	8
	.align		8
.nv.constant4:
        /*0000*/ 	.dword	_$_str


//--------------------- .text.triton_per_fused_add_convolution_gelu_native_group_norm_4 --------------------------
	.section	.text.triton_per_fused_add_convolution_gelu_native_group_norm_4,"ax",@progbits
	.align	128
        .global         triton_per_fused_add_convolution_gelu_native_group_norm_4
        .type           triton_per_fused_add_convolution_gelu_native_group_norm_4,@function
        .size           triton_per_fused_add_convolution_gelu_native_group_norm_4,(.L_x_1 - triton_per_fused_add_convolution_gelu_native_group_norm_4)
        .other          triton_per_fused_add_convolution_gelu_native_group_norm_4,@"STO_CUDA_ENTRY STV_DEFAULT"
triton_per_fused_add_convolution_gelu_native_group_norm_4:
.text.triton_per_fused_add_convolution_gelu_native_group_norm_4:
[----:B------:R-:W0:Y:S01]  /*0000*/  LDC R1, c[0x0][0x28] ;  /* 0x00000a00ff017b82 */ /* 0x000e220000000800 */
[----:B------:R-:W1:Y:S07]  /*0010*/  S2R R16, SR_TID.X ;  /* 0x0000000000107919 */ /* 0x000e6e0000002100 */
[----:B------:R-:W2:Y:S01]  /*0020*/  LDC.64 R2, c[0x0][0x210] ;  /* 0x00008400ff027b82 */ /* 0x000ea20000000a00 */
[----:B------:R-:W-:Y:S01]  /*0030*/  HFMA2.MMA R17, -RZ, RZ, 0, 0 ;  /* 0x00000000ff117435 */ /* 0x000fe200000001ff */
[----:B------:R-:W-:Y:S01]  /*0040*/  ULDC.64 UR4, c[0x0][0x208] ;  /* 0x0000820000047ab9 */ /* 0x000fe20000000a00 */
[----:B------:R-:W3:Y:S01]  /*0050*/  S2R R4, SR_CTAID.X ;  /* 0x0000000000047919 */ /* 0x000ee20000002500 */
[----:B------:R-:W-:-:S04]  /*0060*/  ULDC.64 UR6, c[0x0][0x218] ;  /* 0x0000860000067ab9 */ /* 0x000fc80000000a00 */
[----:B------:R-:W4:Y:S08]  /*0070*/  LDC.64 R8, c[0x0][0x220] ;  /* 0x00008800ff087b82 */ /* 0x000f300000000a00 */
[----:B------:R-:W5:Y:S08]  /*0080*/  LDC.64 R10, c[0x0][0x228] ;  /* 0x00008a00ff0a7b82 */ /* 0x000f700000000a00 */
[----:B------:R-:W5:Y:S01]  /*0090*/  LDC.64 R12, c[0x0][0x230] ;  /* 0x00008c00ff0c7b82 */ /* 0x000f620000000a00 */
[----:B-1----:R-:W-:-:S07]  /*00a0*/  LOP3.LUT R5, R16, 0x7, RZ, 0xc0, !PT ;  /* 0x0000000710057812 */ /* 0x002fce00078ec0ff */
[----:B------:R-:W1:Y:S01]  /*00b0*/  LDC.64 R14, c[0x0][0x238] ;  /* 0x00008e00ff0e7b82 */ /* 0x000e620000000a00 */
[----:B------:R-:W-:Y:S02]  /*00c0*/  SHF.R.U32.HI R6, RZ, 0x1, R16 ;  /* 0x00000001ff067819 */ /* 0x000fe40000011610 */
[C---:B---3--:R-:W-:Y:S02]  /*00d0*/  ISETP.GE.AND P2, PT, R4.reuse, 0x4, PT ;  /* 0x000000040400780c */ /* 0x048fe40003f46270 */
[----:B------:R-:W-:Y:S02]  /*00e0*/  LEA R0, R4, R5, 0x3 ;  /* 0x0000000504007211 */ /* 0x000fe400078e18ff */
[----:B------:R-:W-:-:S03]  /*00f0*/  SGXT.U32 R5, R6, 0x2 ;  /* 0x000000020605781a */ /* 0x000fc60000000000 */
[----:B--2---:R-:W-:-:S04]  /*0100*/  IMAD.WIDE R2, R0, 0x4, R2 ;  /* 0x0000000400027825 */ /* 0x004fc800078e0202 */
[C---:B----4-:R-:W-:Y:S02]  /*0110*/  IMAD.WIDE.U32 R8, R5.reuse, 0x4, R8 ;  /* 0x0000000405087825 */ /* 0x050fe400078e0008 */
[----:B------:R-:W2:Y:S04]  /*0120*/  @!P2 LDG.E R17, desc[UR4][R2.64] ;  /* 0x000000040211a981 */ /* 0x000ea8000c1e1900 */
[----:B------:R-:W3:Y:S01]  /*0130*/  LDG.E.EL R9, desc[UR4][R8.64] ;  /* 0x0000000408097981 */ /* 0x000ee2000c2e1900 */
[----:B-----5:R-:W-:-:S04]  /*0140*/  IMAD.WIDE.U32 R10, R5, 0x4, R10 ;  /* 0x00000004050a7825 */ /* 0x020fc800078e000a */
[----:B0-----:R-:W-:Y:S01]  /*0150*/  IMAD.WIDE.U32 R12, R5, 0x4, R12 ;  /* 0x00000004050c7825 */ /* 0x001fe200078e000c */
[----:B------:R-:W4:Y:S04]  /*0160*/  LDG.E.EL R6, desc[UR4][R10.64] ;  /* 0x000000040a067981 */ /* 0x000f28000c2e1900 */
[----:B------:R-:W4:Y:S01]  /*0170*/  LDG.E.EL R7, desc[UR4][R12.64] ;  /* 0x000000040c077981 */ /* 0x000f22000c2e1900 */
[----:B------:R-:W-:Y:S01]  /*0180*/  MOV R5, RZ ;  /* 0x000000ff00057202 */ /* 0x000fe20000000f00 */
[----:B-1----:R-:W-:-:S05]  /*0190*/  IMAD.WIDE R14, R0, 0x4, R14 ;  /* 0x00000004000e7825 */ /* 0x002fca00078e020e */
[----:B------:R0:W5:Y:S02]  /*01a0*/  @!P2 LDG.E R5, desc[UR4][R14.64] ;  /* 0x000000040e05a981 */ /* 0x000164000c1e1900 */
[----:B0-----:R-:W-:Y:S01]  /*01b0*/  HFMA2.MMA R15, -RZ, RZ, 1.5, 0 ;  /* 0x3e000000ff0f7435 */ /* 0x001fe200000001ff */
[----:B--2---:R-:W-:-:S05]  /*01c0*/  SEL R18, R17, RZ, !P2 ;  /* 0x000000ff11127207 */ /* 0x004fca0005000000 */
[----:B---3--:R-:W-:-:S05]  /*01d0*/  FADD R9, R18, R9 ;  /* 0x0000000912097221 */ /* 0x008fca0000000000 */
[----:B------:R-:W-:-:S05]  /*01e0*/  FSEL R8, R9, RZ, !P2 ;  /* 0x000000ff09087208 */ /* 0x000fca0005000000 */
[----:B------:R-:W0:Y:S02]  /*01f0*/  SHFL.BFLY PT, R17, R8, 0x4, 0x1f ;  /* 0x0c801f0008117f89 */ /* 0x000e2400000e0000 */
[----:B0-----:R-:W-:-:S05]  /*0200*/  FADD R17, R8, R17 ;  /* 0x0000001108117221 */ /* 0x001fca0000000000 */
[----:B------:R-:W0:Y:S02]  /*0210*/  SHFL.BFLY PT, R10, R17, 0x2, 0x1f ;  /* 0x0c401f00110a7f89 */ /* 0x000e2400000e0000 */
[----:B0-----:R-:W-:-:S05]  /*0220*/  FADD R10, R17, R10 ;  /* 0x0000000a110a7221 */ /* 0x001fca0000000000 */
[----:B------:R-:W0:Y:S02]  /*0230*/  SHFL.BFLY PT, R11, R10, 0x1, 0x1f ;  /* 0x0c201f000a0b7f89 */ /* 0x000e2400000e0000 */
[----:B0-----:R-:W-:-:S04]  /*0240*/  FADD R12, R10, R11 ;  /* 0x0000000b0a0c7221 */ /* 0x001fc80000000000 */
[----:B------:R-:W-:-:S04]  /*0250*/  FFMA R12, R12, -0.125, R9 ;  /* 0xbe0000000c0c7823 */ /* 0x000fc80000000009 */
[----:B------:R-:W-:-:S05]  /*0260*/  FMUL R11, R12, R12 ;  /* 0x0000000c0c0b7220 */ /* 0x000fca0000400000 */
[----:B------:R-:W-:-:S05]  /*0270*/  FSEL R11, R11, RZ, !P2 ;  /* 0x000000ff0b0b7208 */ /* 0x000fca0005000000 */
[----:B------:R-:W0:Y:S02]  /*0280*/  SHFL.BFLY PT, R14, R11, 0x4, 0x1f ;  /* 0x0c801f000b0e7f89 */ /* 0x000e2400000e0000 */
[----:B0-----:R-:W-:-:S05]  /*0290*/  FADD R14, R11, R14 ;  /* 0x0000000e0b0e7221 */ /* 0x001fca0000000000 */
[----:B------:R-:W0:Y:S02]  /*02a0*/  SHFL.BFLY PT, R13, R14, 0x2, 0x1f ;  /* 0x0c401f000e0d7f89 */ /* 0x000e2400000e0000 */
[----:B0-----:R-:W-:-:S05]  /*02b0*/  FADD R13, R14, R13 ;  /* 0x0000000d0e0d7221 */ /* 0x001fca0000000000 */
[----:B------:R-:W0:Y:S02]  /*02c0*/  SHFL.BFLY PT, R8, R13, 0x1, 0x1f ;  /* 0x0c201f000d087f89 */ /* 0x000e2400000e0000 */
[----:B0-----:R-:W-:-:S04]  /*02d0*/  FADD R8, R13, R8 ;  /* 0x000000080d087221 */ /* 0x001fc80000000000 */
[----:B------:R-:W-:-:S04]  /*02e0*/  FFMA R8, R8, R15, 9.9999997473787516356e-06 ;  /* 0x3727c5ac08087423 */ /* 0x000fc8000000000f */
[----:B------:R-:W0:Y:S02]  /*02f0*/  MUFU.RSQ R15, R8 ;  /* 0x00000008000f7308 */ /* 0x000e240000001400 */
[----:B0-----:R-:W-:-:S04]  /*0300*/  FMUL R15, R12, R15 ;  /* 0x0000000f0c0f7220 */ /* 0x001fc80000400000 */
[----:B----4-:R-:W-:-:S04]  /*0310*/  FFMA R6, R6, R15, R7 ;  /* 0x0000000f06067223 */ /* 0x010fc80000000007 */
[----:B------:R-:W-:-:S04]  /*0320*/  FMUL R17, R6, 0.70710676908493041992 ;  /* 0x3f3504f306117820 */ /* 0x000fc80000400000 */
[----:B------:R-:W-:-:S05]  /*0330*/  FADD.FTZ R15, |R17|, -RZ ;  /* 0x800000ff110f7221 */ /* 0x000fca0000010200 */
[----:B------:R-:W-:Y:S01]  /*0340*/  FSETP.GE.AND P1, PT, R15, 1.0029599666595458984, PT ;  /* 0x3f8060fe0f00780b */ /* 0x000fe20003f26000 */
[----:B------:R-:W-:Y:S01]  /*0350*/  HFMA2.MMA R10, -RZ, RZ, -0.74462890625, 604.5 ;  /* 0xb9f560b9ff0a7435 */ /* 0x000fe200000001ff */
[----:B------:R-:W-:Y:S01]  /*0360*/  MOV R7, 0x3789ca3c ;  /* 0x3789ca3c00077802 */ /* 0x000fe20000000f00 */
[----:B------:R-:W-:Y:S01]  /*0370*/  HFMA2.MMA R8, -RZ, RZ, -1.26171875, -2.110004425048828125e-05 ;  /* 0xbd0c8162ff087435 */ /* 0x000fe200000001ff */
[----:B------:R-:W-:-:S09]  /*0380*/  MOV R11, 0x3bac840b ;  /* 0x3bac840b000b7802 */ /* 0x000fd20000000f00 */
[----:B------:R-:W-:Y:S01]  /*0390*/  @!P1 MOV R7, 0x38b1e96a ;  /* 0x38b1e96a00079802 */ /* 0x000fe20000000f00 */
[----:B------:R-:W-:Y:S01]  /*03a0*/  @!P1 FMUL R15, R17, R17 ;  /* 0x00000011110f9220 */ /* 0x000fe20000400000 */
[----:B------:R-:W-:Y:S02]  /*03b0*/  @!P1 MOV R10, 0xba574d20 ;  /* 0xba574d20000a9802 */ /* 0x000fe40000000f00 */
[----:B------:R-:W-:-:S03]  /*03c0*/  @!P1 MOV R11, 0x3baad5ea ;  /* 0x3baad5ea000b9802 */ /* 0x000fc60000000f00 */
[----:B------:R-:W-:Y:S01]  /*03d0*/  FFMA.FTZ R10, R15, R7, R10 ;  /* 0x000000070f0a7223 */ /* 0x000fe2000001000a */
[----:B------:R-:W-:Y:S01]  /*03e0*/  HFMA2.MMA R7, -RZ, RZ, 1.52734375, -41152 ;  /* 0x3e1cf906ff077435 */ /* 0x000fe200000001ff */
[----:B------:R-:W-:Y:S02]  /*03f0*/  @!P1 MOV R8, 0xbcdc1be7 ;  /* 0xbcdc1be700089802 */ /* 0x000fe40000000f00 */
[-C--:B------:R-:W-:Y:S01]  /*0400*/  FFMA.FTZ R11, R10, R15.reuse, R11 ;  /* 0x0000000f0a0b7223 */ /* 0x080fe2000001000b */
[----:B------:R-:W-:Y:S02]  /*0410*/  HFMA2.MMA R10, -RZ, RZ, 1.853515625, -0.00091457366943359375 ;  /* 0x3f6a937eff0a7435 */ /* 0x000fe400000001ff */
[----:B------:R-:W-:Y:S01]  /*0420*/  @!P1 MOV R7, 0x3de718af ;  /* 0x3de718af00079802 */ /* 0x000fe20000000f00 */
[-C--:B------:R-:W-:Y:S01]  /*0430*/  FFMA.FTZ R12, R11, R15.reuse, R8 ;  /* 0x0000000f0b0c7223 */ /* 0x080fe20000010008 */
[----:B------:R-:W-:Y:S02]  /*0440*/  HFMA2.MMA R8, -RZ, RZ, 1.78125, -136.25 ;  /* 0x3f20d842ff087435 */ /* 0x000fe400000001ff */
[----:B------:R-:W-:Y:S01]  /*0450*/  @!P1 MOV R10, 0xbec093ac ;  /* 0xbec093ac000a9802 */ /* 0x000fe20000000f00 */
[----:B------:R-:W-:-:S03]  /*0460*/  FFMA.FTZ R7, R12, R15, R7 ;  /* 0x0000000f0c077223 */ /* 0x000fc60000010007 */
[----:B------:R-:W-:Y:S01]  /*0470*/  @!P1 MOV R8, 0x3e0375d3 ;  /* 0x3e0375d300089802 */ /* 0x000fe20000000f00 */
[----:B------:R-:W-:Y:S01]  /*0480*/  FFMA.FTZ R7, R7, R15, R10 ;  /* 0x0000000f07077223 */ /* 0x000fe2000001000a */
[----:B------:R-:W-:-:S03]  /*0490*/  FSEL R10, -R15, R17, P1 ;  /* 0x000000110f0a7208 */ /* 0x000fc60000800100 */
[----:B------:R-:W-:-:S04]  /*04a0*/  FFMA.FTZ R7, R7, R15, R8 ;  /* 0x0000000f07077223 */ /* 0x000fc80000010008 */
[----:B------:R-:W-:-:S04]  /*04b0*/  FFMA.FTZ R7, R7, R10, R10 ;  /* 0x0000000a07077223 */ /* 0x000fc8000001000a */
[----:B------:R-:W0:Y:S01]  /*04c0*/  @P1 MUFU.EX2 R8, R7 ;  /* 0x0000000700081308 */ /* 0x000e220000000800 */
[----:B------:R-:W-:-:S04]  /*04d0*/  LOP3.LUT P0, RZ, R16, 0x38, RZ, 0xc0, !PT ;  /* 0x0000003810ff7812 */ /* 0x000fc8000780c0ff */
[----:B------:R-:W-:Y:S02]  /*04e0*/  ISETP.LT.AND P0, PT, R4, 0x4, !P0 ;  /* 0x000000040400780c */ /* 0x000fe40004701270 */
[----:B------:R-:W-:Y:S01]  /*04f0*/  SHF.R.S32.HI R13, RZ, 0x1f, R0 ;  /* 0x0000001fff0d7819 */ /* 0x000fe20000011400 */
[----:B0-----:R-:W-:Y:S01]  /*0500*/  @P1 FADD R8, -R8, 1 ;  /* 0x3f80000008081421 */ /* 0x001fe20000000100 */
[----:B-----5:R-:W-:-:S04]  /*0510*/  SEL R15, R5, RZ, !P2 ;  /* 0x000000ff050f7207 */ /* 0x020fc80005000000 */
[----:B------:R-:W-:Y:S02]  /*0520*/  @P1 LOP3.LUT R7, R8, 0x80000000, R17, 0xf8, !PT ;  /* 0x8000000008071812 */ /* 0x000fe400078ef811 */
[----:B------:R-:W-:Y:S01]  /*0530*/  LEA R4, P1, R0, UR6, 0x2 ;  /* 0x0000000600047c11 */ /* 0x000fe2000f8210ff */
[----:B------:R-:W-:Y:S02]  /*0540*/  FMUL R6, R6, 0.5 ;  /* 0x3f00000006067820 */ /* 0x000fe40000400000 */
[----:B------:R0:W-:Y:S01]  /*0550*/  @P0 STG.E desc[UR4][R2.64], R9 ;  /* 0x0000000902000986 */ /* 0x0001e2000c101904 */
[----:B------:R-:W-:Y:S01]  /*0560*/  FADD R11, R7, 1 ;  /* 0x3f800000070b7421 */ /* 0x000fe20000000000 */
[----:B------:R-:W-:-:S03]  /*0570*/  LEA.HI.X R5, R0, UR7, R13, 0x2, P1 ;  /* 0x0000000700057c11 */ /* 0x000fc600088f140d */
[----:B------:R-:W-:Y:S01]  /*0580*/  FFMA R11, R6, R11, R15 ;  /* 0x0000000b060b7223 */ /* 0x000fe2000000000f */
[----:B0-----:R-:W-:Y:S06]  /*0590*/  @!P0 EXIT ;  /* 0x000000000000894d */ /* 0x001fec0003800000 */
[----:B------:R-:W-:Y:S01]  /*05a0*/  STG.E desc[UR4][R4.64], R11 ;  /* 0x0000000b04007986 */ /* 0x000fe2000c101904 */
[----:B------:R-:W-:Y:S05]  /*05b0*/  EXIT ;  /* 0x000000000000794d */ /* 0x000fea0003800000 */
.L_x_0:
[----:B------:R-:W-:-:S00]  /*05c0*/  BRA `(.L_x_0) ;  /* 0xfffffffc00fc7947 */ /* 0x000fc0000383ffff */
[----:B------:R-:W-:-:S00]  /*05d0*/  NOP ;  /* 0x0000000000007918 */ /* 0x000fc00000000000 */
        /* <DEDUP_REMOVED lines=10> */
.L_x_1:


//--------------------- .nv.global.init           --------------------------
	.section	.nv.global.init,"aw",@progbits
.nv.global.init:
	.type		_$_str,@object
	.size		_$_str,(.L_0 - _$_str)
_$_str:
        /*0000*/ 	.byte	0x5f, 0x5f, 0x43, 0x55, 0x44, 0x41, 0x5f, 0x46, 0x54, 0x5a, 0x00
.L_0:


//--------------------- .nv.constant0.triton_per_fused_add_convolution_gelu_native_group_norm_4 --------------------------
	.section	.nv.constant0.triton_per_fused_add_convolution_gelu_native_group_norm_4,"a",@progbits
	.sectionflags	@""
	.align	4
.nv.constant0.triton_per_fused_add_convolution_gelu_native_group_norm_4:
	.zero		584
